	.headerflags	@"EF_CUDA_TEXMODE_UNIFIED EF_CUDA_64BIT_ADDRESS EF_CUDA_ACCELERATORS EF_CUDA_SM90 EF_CUDA_VIRTUAL_SM(EF_CUDA_SM90)"
	.elftype	@"ET_EXEC"


//--------------------- .nv.info                  --------------------------
	.section	.nv.info,"",@"SHT_CUDA_INFO"
	.align	4


	//----- nvinfo : EIATTR_REGCOUNT
	.align		4
        /*0000*/ 	.byte	0x04, 0x2f
        /*0002*/ 	.short	(.L_3 - .L_2)
	.align		4
.L_2:
        /*0004*/ 	.word	index@(triton_poi_fused__native_batch_norm_legit_no_training_silu_8)
        /*0008*/ 	.word	0x00000013


	//----- nvinfo : EIATTR_MIN_STACK_SIZE
	.align		4
.L_3:
        /*000c*/ 	.byte	0x04, 0x12
        /*000e*/ 	.short	(.L_5 - .L_4)
	.align		4
.L_4:
        /*0010*/ 	.word	index@(triton_poi_fused__native_batch_norm_legit_no_training_silu_8)
        /*0014*/ 	.word	0x00000000


	//----- nvinfo : EIATTR_FRAME_SIZE
	.align		4
.L_5:
        /*0018*/ 	.byte	0x04, 0x11
        /*001a*/ 	.short	(.L_7 - .L_6)
	.align		4
.L_6:
        /*001c*/ 	.word	index@(triton_poi_fused__native_batch_norm_legit_no_training_silu_8)
        /*0020*/ 	.word	0x00000000


	//----- nvinfo : EIATTR_MIN_STACK_SIZE
	.align		4
.L_7:
        /*0024*/ 	.byte	0x04, 0x12
        /*0026*/ 	.short	(.L_9 - .L_8)
	.align		4
.L_8:
        /*0028*/ 	.word	index@(triton_poi_fused__native_batch_norm_legit_no_training_silu_8)
        /*002c*/ 	.word	0x00000000
.L_9:


//--------------------- .nv.info.triton_poi_fused__native_batch_norm_legit_no_training_silu_8 --------------------------
	.section	.nv.info.triton_poi_fused__native_batch_norm_legit_no_training_silu_8,"",@"SHT_CUDA_INFO"
	.sectionflags	@""
	.align	4


	//----- nvinfo : EIATTR_CUDA_API_VERSION
	.align		4
        /*0000*/ 	.byte	0x04, 0x37
        /*0002*/ 	.short	(.L_11 - .L_10)
.L_10:
        /*0004*/ 	.word	0x0000007c


	//----- nvinfo : EIATTR_KPARAM_INFO
	.align		4
.L_11:
        /*0008*/ 	.byte	0x04, 0x17
        /*000a*/ 	.short	(.L_13 - .L_12)
.L_12:
        /*000c*/ 	.word	0x00000000
        /*0010*/ 	.short	0x0006
        /*0012*/ 	.short	0x0030
        /*0014*/ 	.byte	0x00, 0xf0, 0x11, 0x00


	//----- nvinfo : EIATTR_KPARAM_INFO
	.align		4
.L_13:
        /*0018*/ 	.byte	0x04, 0x17
        /*001a*/ 	.short	(.L_15 - .L_14)
.L_14:
        /*001c*/ 	.word	0x00000000
        /*0020*/ 	.short	0x0005
        /*0022*/ 	.short	0x0028
        /*0024*/ 	.byte	0x00, 0xf4, 0x21, 0x00


	//----- nvinfo : EIATTR_KPARAM_INFO
	.align		4
.L_15:
        /*0028*/ 	.byte	0x04, 0x17
        /*002a*/ 	.short	(.L_17 - .L_16)
.L_16:
        /*002c*/ 	.word	0x00000000
        /*0030*/ 	.short	0x0004
        /*0032*/ 	.short	0x0020
        /*0034*/ 	.byte	0x00, 0xf4, 0x21, 0x00


	//----- nvinfo : EIATTR_KPARAM_INFO
	.align		4
.L_17:
        /*0038*/ 	.byte	0x04, 0x17
        /*003a*/ 	.short	(.L_19 - .L_18)
.L_18:
        /*003c*/ 	.word	0x00000000
        /*0040*/ 	.short	0x0003
        /*0042*/ 	.short	0x0018
        /*0044*/ 	.byte	0x00, 0xf4, 0x21, 0x00


	//----- nvinfo : EIATTR_KPARAM_INFO
	.align		4
.L_19:
        /*0048*/ 	.byte	0x04, 0x17
        /*004a*/ 	.short	(.L_21 - .L_20)
.L_20:
        /*004c*/ 	.word	0x00000000
        /*0050*/ 	.short	0x0002
        /*0052*/ 	.short	0x0010
        /*0054*/ 	.byte	0x00, 0xf4, 0x21, 0x00


	//----- nvinfo : EIATTR_KPARAM_INFO
	.align		4
.L_21:
        /*0058*/ 	.byte	0x04, 0x17
        /*005a*/ 	.short	(.L_23 - .L_22)
.L_22:
        /*005c*/ 	.word	0x00000000
        /*0060*/ 	.short	0x0001
        /*0062*/ 	.short	0x0008
        /*0064*/ 	.byte	0x00, 0xf4, 0x21, 0x00


	//----- nvinfo : EIATTR_KPARAM_INFO
	.align		4
.L_23:
        /*0068*/ 	.byte	0x04, 0x17
        /*006a*/ 	.short	(.L_25 - .L_24)
.L_24:
        /*006c*/ 	.word	0x00000000
        /*0070*/ 	.short	0x0000
        /*0072*/ 	.short	0x0000
        /*0074*/ 	.byte	0x00, 0xf4, 0x21, 0x00


	//----- nvinfo : EIATTR_SPARSE_MMA_MASK
	.align		4
.L_25:
        /*0078*/ 	.byte	0x03, 0x50
        /*007a*/ 	.short	0x0000


	//----- nvinfo : EIATTR_MAXREG_COUNT
	.align		4
        /*007c*/ 	.byte	0x03, 0x1b
        /*007e*/ 	.short	0x00ff


	//----- nvinfo : EIATTR_EXIT_INSTR_OFFSETS
	.align		4
        /*0080*/ 	.byte	0x04, 0x1c
        /*0082*/ 	.short	(.L_27 - .L_26)


	//   ....[0]....
.L_26:
        /*0084*/ 	.word	0x000003a0


	//   ....[1]....
        /*0088*/ 	.word	0x000003c0


	//----- nvinfo : EIATTR_REQNTID
	.align		4
.L_27:
        /*008c*/ 	.byte	0x04, 0x10
        /*008e*/ 	.short	(.L_29 - .L_28)
.L_28:
        /*0090*/ 	.word	0x00000080
        /*0094*/ 	.word	0x00000001
        /*0098*/ 	.word	0x00000001


	//----- nvinfo : EIATTR_CBANK_PARAM_SIZE
	.align		4
.L_29:
        /*009c*/ 	.byte	0x03, 0x19
        /*009e*/ 	.short	0x0034


	//----- nvinfo : EIATTR_PARAM_CBANK
	.align		4
        /*00a0*/ 	.byte	0x04, 0x0a
        /*00a2*/ 	.short	(.L_31 - .L_30)
	.align		4
.L_30:
        /*00a4*/ 	.word	index@(.nv.constant0.triton_poi_fused__native_batch_norm_legit_no_training_silu_8)
        /*00a8*/ 	.short	0x0210
        /*00aa*/ 	.short	0x0034


	//----- nvinfo : EIATTR_SW_WAR
	.align		4
.L_31:
        /*00ac*/ 	.byte	0x04, 0x36
        /*00ae*/ 	.short	(.L_33 - .L_32)
.L_32:
        /*00b0*/ 	.word	0x00000008
.L_33:


//--------------------- .nv.callgraph             --------------------------
	.section	.nv.callgraph,"",@"SHT_CUDA_CALLGRAPH"
	.align	4
	.sectionentsize	8
	.align		4
        /*0000*/ 	.word	0x00000000
	.align		4
        /*0004*/ 	.word	0xffffffff
	.align		4
        /*0008*/ 	.word	0x00000000
	.align		4
        /*000c*/ 	.word	0xfffffffe
	.align		4
        /*0010*/ 	.word	0x00000000
	.align		4
        /*0014*/ 	.word	0xfffffffd
	.align		4
        /*0018*/ 	.word	0x00000000
	.align		4
        /*001c*/ 	.word	0xfffffffc


//--------------------- .nv.constant4             --------------------------
	.section	.nv.constant4,"a",@progbits
	.align	8
	.align		8
.nv.constant4:
        /*0000*/ 	.dword	_$_str
	.align		8
        /*0008*/ 	.dword	_$_str_$_2


//--------------------- .text.triton_poi_fused__native_batch_norm_legit_no_training_silu_8 --------------------------
	.section	.text.triton_poi_fused__native_batch_norm_legit_no_training_silu_8,"ax",@progbits
	.align	128
        .global         triton_poi_fused__native_batch_norm_legit_no_training_silu_8
        .type           triton_poi_fused__native_batch_norm_legit_no_training_silu_8,@function
        .size           triton_poi_fused__native_batch_norm_legit_no_training_silu_8,(.L_x_1 - triton_poi_fused__native_batch_norm_legit_no_training_silu_8)
        .other          triton_poi_fused__native_batch_norm_legit_no_training_silu_8,@"STO_CUDA_ENTRY STV_DEFAULT"
triton_poi_fused__native_batch_norm_legit_no_training_silu_8:
.text.triton_poi_fused__native_batch_norm_legit_no_training_silu_8:
[----:B------:R-:W0:Y:S01]  /*0000*/  LDC R1, c[0x0][0x28] ;  /* 0x00000a00ff017b82 */ /* 0x000e220000000800 */
[----:B------:R-:W1:Y:S07]  /*0010*/  S2R R0, SR_TID.X ;  /* 0x0000000000007919 */ /* 0x000e6e0000002100 */
[----:B------:R-:W2:Y:S01]  /*0020*/  LDC.64 R6, c[0x0][0x228] ;  /* 0x00008a00ff067b82 */ /* 0x000ea20000000a00 */
[----:B------:R-:W-:Y:S01]  /*0030*/  CS2R R14, SRZ ;  /* 0x00000000000e7805 */ /* 0x000fe2000001ff00 */
[----:B------:R-:W-:Y:S01]  /*0040*/  ULDC.64 UR4, c[0x0][0x208] ;  /* 0x0000820000047ab9 */ /* 0x000fe20000000a00 */
[----:B------:R-:W3:Y:S05]  /*0050*/  S2R R3, SR_CTAID.X ;  /* 0x0000000000037919 */ /* 0x000eea0000002500 */
[----:B------:R-:W4:Y:S08]  /*0060*/  LDC.64 R4, c[0x0][0x220] ;  /* 0x00008800ff047b82 */ /* 0x000f300000000a00 */
[----:B------:R-:W5:Y:S08]  /*0070*/  LDC.64 R8, c[0x0][0x230] ;  /* 0x00008c00ff087b82 */ /* 0x000f700000000a00 */
[----:B------:R-:W5:Y:S01]  /*0080*/  LDC.64 R10, c[0x0][0x238] ;  /* 0x00008e00ff0a7b82 */ /* 0x000f620000000a00 */
[----:B-1----:R-:W-:-:S04]  /*0090*/  LOP3.LUT R0, R0, 0x7f, RZ, 0xc0, !PT ;  /* 0x0000007f00007812 */ /* 0x002fc800078ec0ff */
[----:B---3--:R-:W-:-:S04]  /*00a0*/  LEA R0, R3, R0, 0x7 ;  /* 0x0000000003007211 */ /* 0x008fc800078e38ff */
[C---:B------:R-:W-:Y:S01]  /*00b0*/  ISETP.GE.AND P0, PT, R0.reuse, 0x180, PT ;  /* 0x000001800000780c */ /* 0x040fe20003f06270 */
[----:B------:R-:W-:-:S05]  /*00c0*/  IMAD.HI R2, R0, 0x2aaaaaab, RZ ;  /* 0x2aaaaaab00027827 */ /* 0x000fca00078e02ff */
[----:B------:R-:W-:-:S04]  /*00d0*/  SHF.R.U32.HI R3, RZ, 0x1f, R2 ;  /* 0x0000001fff037819 */ /* 0x000fc80000011602 */
[----:B------:R-:W-:-:S05]  /*00e0*/  LEA.HI R3, R2, R3, RZ, 0x1c ;  /* 0x0000000302037211 */ /* 0x000fca00078fe0ff */
[----:B------:R-:W-:Y:S02]  /*00f0*/  IMAD R13, R3, -0x60, R0 ;  /* 0xffffffa0030d7824 */ /* 0x000fe400078e0200 */
[----:B------:R-:W1:Y:S02]  /*0100*/  LDC.64 R2, c[0x0][0x218] ;  /* 0x00008600ff027b82 */ /* 0x000e640000000a00 */
[----:B--2---:R-:W-:-:S05]  /*0110*/  IMAD.WIDE R6, R13, 0x4, R6 ;  /* 0x000000040d067825 */ /* 0x004fca00078e0206 */
[----:B------:R5:W2:Y:S01]  /*0120*/  @!P0 LDG.E.EL R14, desc[UR4][R6.64] ;  /* 0x00000004060e8981 */ /* 0x000aa2000c2e1900 */
[----:B------:R-:W-:Y:S01]  /*0130*/  HFMA2.MMA R12, -RZ, RZ, 0, 0 ;  /* 0x00000000ff0c7435 */ /* 0x000fe200000001ff */
[----:B----4-:R-:W-:-:S05]  /*0140*/  IMAD.WIDE R4, R13, 0x4, R4 ;  /* 0x000000040d047825 */ /* 0x010fca00078e0204 */
[----:B------:R-:W3:Y:S01]  /*0150*/  @!P0 LDG.E.EL R15, desc[UR4][R4.64] ;  /* 0x00000004040f8981 */ /* 0x000ee2000c2e1900 */
[----:B-----5:R-:W-:-:S04]  /*0160*/  IMAD.WIDE R6, R13, 0x4, R8 ;  /* 0x000000040d067825 */ /* 0x020fc800078e0208 */
[----:B-1----:R-:W-:-:S04]  /*0170*/  IMAD.WIDE R2, R0, 0x4, R2 ;  /* 0x0000000400027825 */ /* 0x002fc800078e0202 */
[----:B0-----:R-:W-:Y:S01]  /*0180*/  IMAD.WIDE R8, R13, 0x4, R10 ;  /* 0x000000040d087825 */ /* 0x001fe200078e020a */
[----:B------:R0:W3:Y:S01]  /*0190*/  @!P0 LDG.E R12, desc[UR4][R2.64] ;  /* 0x00000004020c8981 */ /* 0x0000e2000c1e1900 */
[----:B------:R-:W-:-:S06]  /*01a0*/  CS2R R10, SRZ ;  /* 0x00000000000a7805 */ /* 0x000fcc000001ff00 */
[----:B------:R-:W4:Y:S04]  /*01b0*/  @!P0 LDG.E.EL R10, desc[UR4][R6.64] ;  /* 0x00000004060a8981 */ /* 0x000f28000c2e1900 */
[----:B------:R-:W4:Y:S01]  /*01c0*/  @!P0 LDG.E.EL R11, desc[UR4][R8.64] ;  /* 0x00000004080b8981 */ /* 0x000f22000c2e1900 */
[----:B------:R-:W-:Y:S01]  /*01d0*/  MOV R16, 0x3e800000 ;  /* 0x3e80000000107802 */ /* 0x000fe20000000f00 */
[----:B--2---:R-:W-:-:S04]  /*01e0*/  FADD R14, R14, 0.0010000000474974513054 ;  /* 0x3a83126f0e0e7421 */ /* 0x004fc80000000000 */
[----:B------:R-:W1:Y:S02]  /*01f0*/  MUFU.SQRT R13, R14 ;  /* 0x0000000e000d7308 */ /* 0x000e640000002000 */
[C---:B-1----:R-:W-:Y:S02]  /*0200*/  FSETP.GT.AND P1, PT, R13.reuse, 8.50705917302346158658e+37, PT ;  /* 0x7e8000000d00780b */ /* 0x042fe40003f24000 */
[----:B------:R-:W-:-:S11]  /*0210*/  FSETP.GEU.AND P2, PT, R13, 1.175494350822287508e-38, PT ;  /* 0x008000000d00780b */ /* 0x000fd60003f4e000 */
[----:B------:R-:W-:-:S04]  /*0220*/  @P1 FMUL R13, R13, 0.25 ;  /* 0x3e8000000d0d1820 */ /* 0x000fc80000400000 */
[----:B------:R-:W-:-:S06]  /*0230*/  @!P2 FMUL R13, R13, 16777216 ;  /* 0x4b8000000d0da820 */ /* 0x000fcc0000400000 */
[----:B------:R-:W1:Y:S01]  /*0240*/  MUFU.RCP R13, R13 ;  /* 0x0000000d000d7308 */ /* 0x000e620000001000 */
[----:B0-----:R-:W-:Y:S01]  /*0250*/  FSEL R2, R16, 1, P1 ;  /* 0x3f80000010027808 */ /* 0x001fe20000800000 */
[----:B---3--:R-:W-:-:S04]  /*0260*/  FADD R12, -R15, R12 ;  /* 0x0000000c0f0c7221 */ /* 0x008fc80000000100 */
[----:B------:R-:W-:-:S04]  /*0270*/  @!P2 FMUL R2, R2, 16777216 ;  /* 0x4b8000000202a820 */ /* 0x000fc80000400000 */
[----:B-1----:R-:W-:-:S04]  /*0280*/  FMUL R3, R13, R2 ;  /* 0x000000020d037220 */ /* 0x002fc80000400000 */
[----:B------:R-:W-:-:S04]  /*0290*/  FMUL R12, R12, R3 ;  /* 0x000000030c0c7220 */ /* 0x000fc80000400000 */
[----:B----4-:R-:W-:-:S04]  /*02a0*/  FFMA R10, R12, R10, R11 ;  /* 0x0000000a0c0a7223 */ /* 0x010fc8000000000b */
[----:B------:R-:W-:-:S04]  /*02b0*/  FADD R2, RZ, -R10 ;  /* 0x8000000aff027221 */ /* 0x000fc80000000000 */
[----:B------:R-:W-:-:S05]  /*02c0*/  FMUL R4, R2, 1.4426950216293334961 ;  /* 0x3fb8aa3b02047820 */ /* 0x000fca0000400000 */
[----:B------:R-:W-:-:S13]  /*02d0*/  FSETP.GEU.AND P1, PT, R4, -126, PT ;  /* 0xc2fc00000400780b */ /* 0x000fda0003f2e000 */
[----:B------:R-:W-:-:S04]  /*02e0*/  @!P1 FMUL R4, R4, 0.5 ;  /* 0x3f00000004049820 */ /* 0x000fc80000400000 */
[----:B------:R-:W0:Y:S02]  /*02f0*/  MUFU.EX2 R2, R4 ;  /* 0x0000000400027308 */ /* 0x000e240000000800 */
[----:B0-----:R-:W-:-:S04]  /*0300*/  @!P1 FMUL R2, R2, R2 ;  /* 0x0000000202029220 */ /* 0x001fc80000400000 */
[----:B------:R-:W-:Y:S02]  /*0310*/  FADD R5, R2, 1 ;  /* 0x3f80000002057421 */ /* 0x000fe40000000000 */
[----:B------:R-:W0:Y:S03]  /*0320*/  LDC.64 R2, c[0x0][0x210] ;  /* 0x00008400ff027b82 */ /* 0x000e260000000a00 */
[----:B------:R-:W-:-:S13]  /*0330*/  FSETP.GT.AND P1, PT, R5, 8.50705917302346158658e+37, PT ;  /* 0x7e8000000500780b */ /* 0x000fda0003f24000 */
[----:B------:R-:W-:-:S06]  /*0340*/  @P1 FMUL R5, R5, 0.25 ;  /* 0x3e80000005051820 */ /* 0x000fcc0000400000 */
[----:B------:R-:W1:Y:S01]  /*0350*/  MUFU.RCP R5, R5 ;  /* 0x0000000500057308 */ /* 0x000e620000001000 */
[----:B------:R-:W-:Y:S01]  /*0360*/  FSEL R6, R16, 1, P1 ;  /* 0x3f80000010067808 */ /* 0x000fe20000800000 */
[----:B0-----:R-:W-:-:S04]  /*0370*/  IMAD.WIDE R2, R0, 0x4, R2 ;  /* 0x0000000400027825 */ /* 0x001fc800078e0202 */
[----:B-1----:R-:W-:-:S04]  /*0380*/  FMUL R7, R5, R6 ;  /* 0x0000000605077220 */ /* 0x002fc80000400000 */
[----:B------:R-:W-:Y:S01]  /*0390*/  FMUL R7, R10, R7 ;  /* 0x000000070a077220 */ /* 0x000fe20000400000 */
[----:B------:R-:W-:Y:S06]  /*03a0*/  @P0 EXIT ;  /* 0x000000000000094d */ /* 0x000fec0003800000 */
[----:B------:R-:W-:Y:S01]  /*03b0*/  STG.E desc[UR4][R2.64], R7 ;  /* 0x0000000702007986 */ /* 0x000fe2000c101904 */
[----:B------:R-:W-:Y:S05]  /*03c0*/  EXIT ;  /* 0x000000000000794d */ /* 0x000fea0003800000 */
.L_x_0:
[----:B------:R-:W-:-:S00]  /*03d0*/  BRA `(.L_x_0) ;  /* 0xfffffffc00fc7947 */ /* 0x000fc0000383ffff */
[----:B------:R-:W-:-:S00]  /*03e0*/  NOP ;  /* 0x0000000000007918 */ /* 0x000fc00000000000 */
        /* <DEDUP_REMOVED lines=9> */
.L_x_1:


//--------------------- .nv.global.init           --------------------------
	.section	.nv.global.init,"aw",@progbits
.nv.global.init:
	.type		_$_str,@object
	.size		_$_str,(_$_str_$_2 - _$_str)
_$_str:
        /*0000*/ 	.byte	0x5f, 0x5f, 0x43, 0x55, 0x44, 0x41, 0x5f, 0x46, 0x54, 0x5a, 0x00
	.type		_$_str_$_2,@object
	.size		_$_str_$_2,(.L_1 - _$_str_$_2)
_$_str_$_2:
        /*000b*/ 	.byte	0x5f, 0x5f, 0x43, 0x55, 0x44, 0x41, 0x5f, 0x50, 0x52, 0x45, 0x43, 0x5f, 0x53, 0x51, 0x52, 0x54
        /*001b*/ 	.byte	0x00
.L_1:


//--------------------- .nv.constant0.triton_poi_fused__native_batch_norm_legit_no_training_silu_8 --------------------------
	.section	.nv.constant0.triton_poi_fused__native_batch_norm_legit_no_training_silu_8,"a",@progbits
	.sectionflags	@""
	.align	4
.nv.constant0.triton_poi_fused__native_batch_norm_legit_no_training_silu_8:
	.zero		580
